//
// Generated by NVIDIA NVVM Compiler
//
// Compiler Build ID: CL-36424714
// Cuda compilation tools, release 13.0, V13.0.88
// Based on NVVM 20.0.0
//

.version 9.0
.target sm_100
.address_size 64

	// .globl	_Z11assign_testv
.global .align 4 .b8 test[8];

.visible .entry _Z11assign_testv()
{
	.reg .pred 	%p<2>;
	.reg .b32 	%r<4>;

	mov.u32 	%r1, %tid.x;
	setp.ne.s32 	%p1, %r1, 0;
	@%p1 bra 	$L__BB0_2;
	mov.b32 	%r2, 23;
	st.global.u32 	[test], %r2;
	mov.b32 	%r3, 15;
	st.global.u32 	[test+4], %r3;
$L__BB0_2:
	ret;

}


// ===== COMPILED SASS (sm_100) =====

	.target	sm_100

	.elftype	@"ET_EXEC"


//--------------------- .note.nv.tkinfo           --------------------------
	.section	.note.nv.tkinfo,"",@"SHT_NOTE"
	.sectionflags	@"SHF_NOTE_NV_TKINFO"
	.tkinfo
        /*0018*/ 	.word	0x00000002
        /*0030*/ 	.string	""
        /*0030*/ 	.string	"ptxas"
        /*0030*/ 	.string	"Cuda compilation tools, release 13.0, V13.0.88"
        /*0030*/ 	.string	"Build cuda_13.0.r13.0/compiler.36424714_0"
        /*0030*/ 	.string	"-arch sm_100 -m 64 "



//--------------------- .note.nv.cuinfo           --------------------------
	.section	.note.nv.cuinfo,"",@"SHT_NOTE"
	.sectionflags	@"SHF_NOTE_NV_CUINFO"
        /*0018*/ 	.short	0x0002
        /*001a*/ 	.short	0x0064
        /*001c*/ 	.short	0x0082
	.zero		2


//--------------------- .nv.info                  --------------------------
	.section	.nv.info,"",@"SHT_CUDA_INFO"
	.align	4


	//----- nvinfo : EIATTR_REGCOUNT
	.align		4
        /*0000*/ 	.byte	0x04, 0x2f
        /*0002*/ 	.short	(.L_2 - .L_1)
	.align		4
.L_1:
        /*0004*/ 	.word	index@(_Z11assign_testv)
        /*0008*/ 	.word	0x0000000a


	//----- nvinfo : EIATTR_FRAME_SIZE
	.align		4
.L_2:
        /*000c*/ 	.byte	0x04, 0x11
        /*000e*/ 	.short	(.L_4 - .L_3)
	.align		4
.L_3:
        /*0010*/ 	.word	index@(_Z11assign_testv)
        /*0014*/ 	.word	0x00000000


	//----- nvinfo : EIATTR_MIN_STACK_SIZE
	.align		4
.L_4:
        /*0018*/ 	.byte	0x04, 0x12
        /*001a*/ 	.short	(.L_6 - .L_5)
	.align		4
.L_5:
        /*001c*/ 	.word	index@(_Z11assign_testv)
        /*0020*/ 	.word	0x00000000
.L_6:


//--------------------- .nv.compat                --------------------------
	.section	.nv.compat,"",@"SHT_CUDA_COMPAT_INFO"
	.align	4
        /*0000*/ 	.byte	0x02, 0x09, 0x00, 0x00, 0x02, 0x02, 0x01, 0x00, 0x02, 0x05, 0x05, 0x00, 0x03, 0x07, 0x01, 0x01
        /*0010*/ 	.byte	0x02, 0x03, 0x00, 0x00, 0x02, 0x06, 0x01, 0x00, 0x04, 0x0b, 0x08, 0x00, 0x09, 0x00, 0x00, 0x00
        /*0020*/ 	.byte	0x00, 0x00, 0x00, 0x00


//--------------------- .nv.info._Z11assign_testv --------------------------
	.section	.nv.info._Z11assign_testv,"",@"SHT_CUDA_INFO"
	.sectionflags	@""
	.align	4


	//----- nvinfo : EIATTR_CUDA_API_VERSION
	.align		4
        /*0000*/ 	.byte	0x04, 0x37
        /*0002*/ 	.short	(.L_8 - .L_7)
.L_7:
        /*0004*/ 	.word	0x00000082


	//----- nvinfo : EIATTR_SPARSE_MMA_MASK
	.align		4
.L_8:
        /*0008*/ 	.byte	0x03, 0x50
        /*000a*/ 	.short	0x0000


	//----- nvinfo : EIATTR_MAXREG_COUNT
	.align		4
        /*000c*/ 	.byte	0x03, 0x1b
        /*000e*/ 	.short	0x00ff


	//----- nvinfo : EIATTR_MERCURY_ISA_VERSION
	.align		4
        /*0010*/ 	.byte	0x03, 0x5f
        /*0012*/ 	.short	0x0101


	//----- nvinfo : EIATTR_VRC_CTA_INIT_COUNT
	.align		4
        /*0014*/ 	.byte	0x02, 0x4a
	.zero		1
	.zero		1


	//----- nvinfo : EIATTR_EXIT_INSTR_OFFSETS
	.align		4
        /*0018*/ 	.byte	0x04, 0x1c
        /*001a*/ 	.short	(.L_10 - .L_9)


	//   ....[0]....
.L_9:
        /*001c*/ 	.word	0x00000030


	//   ....[1]....
        /*0020*/ 	.word	0x000000a0


	//----- nvinfo : EIATTR_SW_WAR
	.align		4
.L_10:
        /*0024*/ 	.byte	0x04, 0x36
        /*0026*/ 	.short	(.L_12 - .L_11)
.L_11:
        /*0028*/ 	.word	0x00000008
.L_12:


//--------------------- .nv.callgraph             --------------------------
	.section	.nv.callgraph,"",@"SHT_CUDA_CALLGRAPH"
	.align	4
	.sectionentsize	8
	.align		4
        /*0000*/ 	.word	0x00000000
	.align		4
        /*0004*/ 	.word	0xffffffff
	.align		4
        /*0008*/ 	.word	0x00000000
	.align		4
        /*000c*/ 	.word	0xfffffffe
	.align		4
        /*0010*/ 	.word	0x00000000
	.align		4
        /*0014*/ 	.word	0xfffffffd
	.align		4
        /*0018*/ 	.word	0x00000000
	.align		4
        /*001c*/ 	.word	0xfffffffc


//--------------------- .nv.constant4             --------------------------
	.section	.nv.constant4,"a",@progbits
	.align	8
	.align		8
.nv.constant4:
        /*0000*/ 	.dword	test


//--------------------- .text._Z11assign_testv    --------------------------
	.section	.text._Z11assign_testv,"ax",@progbits
	.align	128
        .global         _Z11assign_testv
        .type           _Z11assign_testv,@function
        .size           _Z11assign_testv,(.L_x_1 - _Z11assign_testv)
        .other          _Z11assign_testv,@"STO_CUDA_ENTRY STV_DEFAULT"
_Z11assign_testv:
.text._Z11assign_testv:
[----:B------:R-:W-:Y:S01]  /*0000*/  LDC R1, c[0x0][0x37c] ;  /* 0x0000df00ff017b82 */ /* 0x000fe20000000800 */
[----:B------:R-:W0:Y:S02]  /*0010*/  S2R R0, SR_TID.X ;  /* 0x0000000000007919 */ /* 0x000e240000002100 */
[----:B0-----:R-:W-:-:S13]  /*0020*/  ISETP.NE.AND P0, PT, R0, RZ, PT ;  /* 0x000000ff0000720c */ /* 0x001fda0003f05270 */
[----:B------:R-:W-:Y:S05]  /*0030*/  @P0 EXIT ;  /* 0x000000000000094d */ /* 0x000fea0003800000 */
[----:B------:R-:W0:Y:S01]  /*0040*/  LDC.64 R2, c[0x4][RZ] ;  /* 0x01000000ff027b82 */ /* 0x000e220000000a00 */
[----:B------:R-:W0:Y:S01]  /*0050*/  LDCU.64 UR4, c[0x0][0x358] ;  /* 0x00006b00ff0477ac */ /* 0x000e220008000a00 */
[----:B------:R-:W-:Y:S02]  /*0060*/  HFMA2 R7, -RZ, RZ, 0, 8.94069671630859375e-07 ;  /* 0x0000000fff077431 */ /* 0x000fe400000001ff */
[----:B------:R-:W-:-:S05]  /*0070*/  IMAD.MOV.U32 R5, RZ, RZ, 0x17 ;  /* 0x00000017ff057424 */ /* 0x000fca00078e00ff */
[----:B0-----:R-:W-:Y:S04]  /*0080*/  STG.E desc[UR4][R2.64], R5 ;  /* 0x0000000502007986 */ /* 0x001fe8000c101904 */
[----:B------:R-:W-:Y:S01]  /*0090*/  STG.E desc[UR4][R2.64+0x4], R7 ;  /* 0x0000040702007986 */ /* 0x000fe2000c101904 */
[----:B------:R-:W-:Y:S05]  /*00a0*/  EXIT ;  /* 0x000000000000794d */ /* 0x000fea0003800000 */
.L_x_0:
[----:B------:R-:W-:-:S00]  /*00b0*/  BRA `(.L_x_0) ;  /* 0xfffffffc00fc7947 */ /* 0x000fc0000383ffff */
[----:B------:R-:W-:-:S00]  /*00c0*/  NOP ;  /* 0x0000000000007918 */ /* 0x000fc00000000000 */
        /* <DEDUP_REMOVED lines=11> */
.L_x_1:


//--------------------- .nv.shared.reserved.0     --------------------------
	.section	.nv.shared.reserved.0,"aw",@nobits
	.weak		__nv_reservedSMEM_offset_0_alias
	.size		__nv_reservedSMEM_offset_0_alias, 0, 64
	.other		__nv_reservedSMEM_offset_0_alias,@"STO_CUDA_RESERVED_SHARED STV_DEFAULT"
__nv_reservedSMEM_offset_0_alias:
	.zero		0
	.zero		64


//--------------------- .nv.global                --------------------------
	.section	.nv.global,"aw",@nobits
	.align	4
.nv.global:
	.type		test,@object
	.size		test,(.L_0 - test)
test:
	.zero		8
.L_0:


//--------------------- .nv.constant0._Z11assign_testv --------------------------
	.section	.nv.constant0._Z11assign_testv,"a",@progbits
	.sectionflags	@""
	.align	4
.nv.constant0._Z11assign_testv:
	.zero		896


//--------------------- SYMBOLS --------------------------

	.type		.nv.reservedSmem.offset0,@object
	.size		.nv.reservedSmem.offset0,0x4
